	.headerflags	@"EF_CUDA_TEXMODE_UNIFIED EF_CUDA_64BIT_ADDRESS EF_CUDA_ACCELERATORS EF_CUDA_SM90 EF_CUDA_VIRTUAL_SM(EF_CUDA_SM90)"
	.elftype	@"ET_EXEC"


//--------------------- .nv.info                  --------------------------
	.section	.nv.info,"",@"SHT_CUDA_INFO"
	.align	4


	//----- nvinfo : EIATTR_REGCOUNT
	.align		4
        /*0000*/ 	.byte	0x04, 0x2f
        /*0002*/ 	.short	(.L_3 - .L_2)
	.align		4
.L_2:
        /*0004*/ 	.word	index@(triton_poi_fused__native_batch_norm_legit_no_training_44)
        /*0008*/ 	.word	0x00000018


	//----- nvinfo : EIATTR_MIN_STACK_SIZE
	.align		4
.L_3:
        /*000c*/ 	.byte	0x04, 0x12
        /*000e*/ 	.short	(.L_5 - .L_4)
	.align		4
.L_4:
        /*0010*/ 	.word	index@(triton_poi_fused__native_batch_norm_legit_no_training_44)
        /*0014*/ 	.word	0x00000000


	//----- nvinfo : EIATTR_FRAME_SIZE
	.align		4
.L_5:
        /*0018*/ 	.byte	0x04, 0x11
        /*001a*/ 	.short	(.L_7 - .L_6)
	.align		4
.L_6:
        /*001c*/ 	.word	index@(triton_poi_fused__native_batch_norm_legit_no_training_44)
        /*0020*/ 	.word	0x00000000


	//----- nvinfo : EIATTR_MIN_STACK_SIZE
	.align		4
.L_7:
        /*0024*/ 	.byte	0x04, 0x12
        /*0026*/ 	.short	(.L_9 - .L_8)
	.align		4
.L_8:
        /*0028*/ 	.word	index@(triton_poi_fused__native_batch_norm_legit_no_training_44)
        /*002c*/ 	.word	0x00000000
.L_9:


//--------------------- .nv.info.triton_poi_fused__native_batch_norm_legit_no_training_44 --------------------------
	.section	.nv.info.triton_poi_fused__native_batch_norm_legit_no_training_44,"",@"SHT_CUDA_INFO"
	.sectionflags	@""
	.align	4


	//----- nvinfo : EIATTR_CUDA_API_VERSION
	.align		4
        /*0000*/ 	.byte	0x04, 0x37
        /*0002*/ 	.short	(.L_11 - .L_10)
.L_10:
        /*0004*/ 	.word	0x0000007c


	//----- nvinfo : EIATTR_KPARAM_INFO
	.align		4
.L_11:
        /*0008*/ 	.byte	0x04, 0x17
        /*000a*/ 	.short	(.L_13 - .L_12)
.L_12:
        /*000c*/ 	.word	0x00000000
        /*0010*/ 	.short	0x0006
        /*0012*/ 	.short	0x0030
        /*0014*/ 	.byte	0x00, 0xf0, 0x11, 0x00


	//----- nvinfo : EIATTR_KPARAM_INFO
	.align		4
.L_13:
        /*0018*/ 	.byte	0x04, 0x17
        /*001a*/ 	.short	(.L_15 - .L_14)
.L_14:
        /*001c*/ 	.word	0x00000000
        /*0020*/ 	.short	0x0005
        /*0022*/ 	.short	0x0028
        /*0024*/ 	.byte	0x00, 0xf4, 0x21, 0x00


	//----- nvinfo : EIATTR_KPARAM_INFO
	.align		4
.L_15:
        /*0028*/ 	.byte	0x04, 0x17
        /*002a*/ 	.short	(.L_17 - .L_16)
.L_16:
        /*002c*/ 	.word	0x00000000
        /*0030*/ 	.short	0x0004
        /*0032*/ 	.short	0x0020
        /*0034*/ 	.byte	0x00, 0xf4, 0x21, 0x00


	//----- nvinfo : EIATTR_KPARAM_INFO
	.align		4
.L_17:
        /*0038*/ 	.byte	0x04, 0x17
        /*003a*/ 	.short	(.L_19 - .L_18)
.L_18:
        /*003c*/ 	.word	0x00000000
        /*0040*/ 	.short	0x0003
        /*0042*/ 	.short	0x0018
        /*0044*/ 	.byte	0x00, 0xf4, 0x21, 0x00


	//----- nvinfo : EIATTR_KPARAM_INFO
	.align		4
.L_19:
        /*0048*/ 	.byte	0x04, 0x17
        /*004a*/ 	.short	(.L_21 - .L_20)
.L_20:
        /*004c*/ 	.word	0x00000000
        /*0050*/ 	.short	0x0002
        /*0052*/ 	.short	0x0010
        /*0054*/ 	.byte	0x00, 0xf4, 0x21, 0x00


	//----- nvinfo : EIATTR_KPARAM_INFO
	.align		4
.L_21:
        /*0058*/ 	.byte	0x04, 0x17
        /*005a*/ 	.short	(.L_23 - .L_22)
.L_22:
        /*005c*/ 	.word	0x00000000
        /*0060*/ 	.short	0x0001
        /*0062*/ 	.short	0x0008
        /*0064*/ 	.byte	0x00, 0xf4, 0x21, 0x00


	//----- nvinfo : EIATTR_KPARAM_INFO
	.align		4
.L_23:
        /*0068*/ 	.byte	0x04, 0x17
        /*006a*/ 	.short	(.L_25 - .L_24)
.L_24:
        /*006c*/ 	.word	0x00000000
        /*0070*/ 	.short	0x0000
        /*0072*/ 	.short	0x0000
        /*0074*/ 	.byte	0x00, 0xf4, 0x21, 0x00


	//----- nvinfo : EIATTR_SPARSE_MMA_MASK
	.align		4
.L_25:
        /*0078*/ 	.byte	0x03, 0x50
        /*007a*/ 	.short	0x0000


	//----- nvinfo : EIATTR_MAXREG_COUNT
	.align		4
        /*007c*/ 	.byte	0x03, 0x1b
        /*007e*/ 	.short	0x00ff


	//----- nvinfo : EIATTR_EXIT_INSTR_OFFSETS
	.align		4
        /*0080*/ 	.byte	0x04, 0x1c
        /*0082*/ 	.short	(.L_27 - .L_26)


	//   ....[0]....
.L_26:
        /*0084*/ 	.word	0x000003e0


	//   ....[1]....
        /*0088*/ 	.word	0x00000400


	//----- nvinfo : EIATTR_REQNTID
	.align		4
.L_27:
        /*008c*/ 	.byte	0x04, 0x10
        /*008e*/ 	.short	(.L_29 - .L_28)
.L_28:
        /*0090*/ 	.word	0x00000080
        /*0094*/ 	.word	0x00000001
        /*0098*/ 	.word	0x00000001


	//----- nvinfo : EIATTR_CBANK_PARAM_SIZE
	.align		4
.L_29:
        /*009c*/ 	.byte	0x03, 0x19
        /*009e*/ 	.short	0x0034


	//----- nvinfo : EIATTR_PARAM_CBANK
	.align		4
        /*00a0*/ 	.byte	0x04, 0x0a
        /*00a2*/ 	.short	(.L_31 - .L_30)
	.align		4
.L_30:
        /*00a4*/ 	.word	index@(.nv.constant0.triton_poi_fused__native_batch_norm_legit_no_training_44)
        /*00a8*/ 	.short	0x0210
        /*00aa*/ 	.short	0x0034


	//----- nvinfo : EIATTR_SW_WAR
	.align		4
.L_31:
        /*00ac*/ 	.byte	0x04, 0x36
        /*00ae*/ 	.short	(.L_33 - .L_32)
.L_32:
        /*00b0*/ 	.word	0x00000008
.L_33:


//--------------------- .nv.callgraph             --------------------------
	.section	.nv.callgraph,"",@"SHT_CUDA_CALLGRAPH"
	.align	4
	.sectionentsize	8
	.align		4
        /*0000*/ 	.word	0x00000000
	.align		4
        /*0004*/ 	.word	0xffffffff
	.align		4
        /*0008*/ 	.word	0x00000000
	.align		4
        /*000c*/ 	.word	0xfffffffe
	.align		4
        /*0010*/ 	.word	0x00000000
	.align		4
        /*0014*/ 	.word	0xfffffffd
	.align		4
        /*0018*/ 	.word	0x00000000
	.align		4
        /*001c*/ 	.word	0xfffffffc


//--------------------- .nv.constant4             --------------------------
	.section	.nv.constant4,"a",@progbits
	.align	8
	.align		8
.nv.constant4:
        /*0000*/ 	.dword	_$_str
	.align		8
        /*0008*/ 	.dword	_$_str_$_2


//--------------------- .text.triton_poi_fused__native_batch_norm_legit_no_training_44 --------------------------
	.section	.text.triton_poi_fused__native_batch_norm_legit_no_training_44,"ax",@progbits
	.align	128
        .global         triton_poi_fused__native_batch_norm_legit_no_training_44
        .type           triton_poi_fused__native_batch_norm_legit_no_training_44,@function
        .size           triton_poi_fused__native_batch_norm_legit_no_training_44,(.L_x_1 - triton_poi_fused__native_batch_norm_legit_no_training_44)
        .other          triton_poi_fused__native_batch_norm_legit_no_training_44,@"STO_CUDA_ENTRY STV_DEFAULT"
triton_poi_fused__native_batch_norm_legit_no_training_44:
.text.triton_poi_fused__native_batch_norm_legit_no_training_44:
[----:B------:R-:W0:Y:S01]  /*0000*/  LDC R1, c[0x0][0x28] ;  /* 0x00000a00ff017b82 */ /* 0x000e220000000800 */
[----:B------:R-:W1:Y:S01]  /*0010*/  S2R R0, SR_TID.X ;  /* 0x0000000000007919 */ /* 0x000e620000002100 */
[----:B------:R-:W-:-:S06]  /*0020*/  HFMA2.MMA R2, -RZ, RZ, 0, 0 ;  /* 0x00000000ff027435 */ /* 0x000fcc00000001ff */
[----:B------:R-:W2:Y:S01]  /*0030*/  LDC.64 R10, c[0x0][0x220] ;  /* 0x00008800ff0a7b82 */ /* 0x000ea20000000a00 */
[----:B------:R-:W-:Y:S01]  /*0040*/  ULDC.64 UR4, c[0x0][0x208] ;  /* 0x0000820000047ab9 */ /* 0x000fe20000000a00 */
[----:B------:R-:W3:Y:S06]  /*0050*/  S2R R3, SR_CTAID.X ;  /* 0x0000000000037919 */ /* 0x000eec0000002500 */
[----:B------:R-:W4:Y:S08]  /*0060*/  LDC.64 R14, c[0x0][0x210] ;  /* 0x00008400ff0e7b82 */ /* 0x000f300000000a00 */
[----:B------:R-:W5:Y:S08]  /*0070*/  LDC.64 R16, c[0x0][0x218] ;  /* 0x00008600ff107b82 */ /* 0x000f700000000a00 */
[----:B------:R-:W5:Y:S01]  /*0080*/  LDC.64 R18, c[0x0][0x228] ;  /* 0x00008a00ff127b82 */ /* 0x000f620000000a00 */
[----:B-1----:R-:W-:-:S07]  /*0090*/  SHF.L.U32 R0, R0, 0x1, RZ ;  /* 0x0000000100007819 */ /* 0x002fce00000006ff */
[----:B------:R-:W1:Y:S01]  /*00a0*/  LDC.64 R20, c[0x0][0x230] ;  /* 0x00008c00ff147b82 */ /* 0x000e620000000a00 */
[----:B------:R-:W-:-:S04]  /*00b0*/  LOP3.LUT R0, R0, 0xfe, RZ, 0xc0, !PT ;  /* 0x000000fe00007812 */ /* 0x000fc800078ec0ff */
[----:B---3--:R-:W-:-:S04]  /*00c0*/  LEA R3, R3, R0, 0x8 ;  /* 0x0000000003037211 */ /* 0x008fc800078e40ff */
[C---:B------:R-:W-:Y:S01]  /*00d0*/  ISETP.GE.AND P4, PT, R3.reuse, 0x7e00, PT ;  /* 0x00007e000300780c */ /* 0x040fe20003f86270 */
[----:B------:R-:W-:-:S05]  /*00e0*/  IMAD.HI R0, R3, -0x7df7df7d, R2 ;  /* 0x8208208303007827 */ /* 0x000fca00078e0202 */
[----:B------:R-:W-:-:S04]  /*00f0*/  SHF.R.U32.HI R5, RZ, 0x1f, R0 ;  /* 0x0000001fff057819 */ /* 0x000fc80000011600 */
[----:B------:R-:W-:-:S05]  /*0100*/  LEA.HI.SX32 R5, R0, R5, 0x18 ;  /* 0x0000000500057211 */ /* 0x000fca00078fc2ff */
[----:B------:R-:W-:Y:S01]  /*0110*/  IMAD R13, R5, -0x1f8, R3 ;  /* 0xfffffe08050d7824 */ /* 0x000fe200078e0203 */
[----:B------:R-:W-:-:S03]  /*0120*/  CS2R R4, SRZ ;  /* 0x0000000000047805 */ /* 0x000fc6000001ff00 */
[----:B--2---:R-:W-:-:S05]  /*0130*/  IMAD.WIDE R10, R13, 0x4, R10 ;  /* 0x000000040d0a7825 */ /* 0x004fca00078e020a */
[----:B------:R2:W3:Y:S01]  /*0140*/  @!P4 LDG.E.EL.64 R4, desc[UR4][R10.64] ;  /* 0x000000040a04c981 */ /* 0x0004e2000c2e1b00 */
[----:B------:R-:W-:Y:S02]  /*0150*/  CS2R R6, SRZ ;  /* 0x0000000000067805 */ /* 0x000fe4000001ff00 */
[----:B------:R-:W-:Y:S01]  /*0160*/  CS2R R8, SRZ ;  /* 0x0000000000087805 */ /* 0x000fe2000001ff00 */
[----:B----4-:R-:W-:-:S04]  /*0170*/  IMAD.WIDE R14, R3, 0x4, R14 ;  /* 0x00000004030e7825 */ /* 0x010fc800078e020e */
[C---:B-----5:R-:W-:Y:S01]  /*0180*/  IMAD.WIDE R16, R13.reuse, 0x4, R16 ;  /* 0x000000040d107825 */ /* 0x060fe200078e0210 */
[----:B------:R-:W4:Y:S01]  /*0190*/  @!P4 LDG.E.64 R6, desc[UR4][R14.64] ;  /* 0x000000040e06c981 */ /* 0x000f22000c1e1b00 */
[----:B--2---:R-:W-:Y:S02]  /*01a0*/  CS2R R10, SRZ ;  /* 0x00000000000a7805 */ /* 0x004fe4000001ff00 */
[C---:B0-----:R-:W-:Y:S01]  /*01b0*/  IMAD.WIDE R18, R13.reuse, 0x4, R18 ;  /* 0x000000040d127825 */ /* 0x041fe200078e0212 */
[----:B------:R0:W4:Y:S03]  /*01c0*/  @!P4 LDG.E.EL.64 R8, desc[UR4][R16.64] ;  /* 0x000000041008c981 */ /* 0x000126000c2e1b00 */
[----:B-1----:R-:W-:Y:S01]  /*01d0*/  IMAD.WIDE R20, R13, 0x4, R20 ;  /* 0x000000040d147825 */ /* 0x002fe200078e0214 */
[----:B------:R-:W-:-:S04]  /*01e0*/  CS2R R12, SRZ ;  /* 0x00000000000c7805 */ /* 0x000fc8000001ff00 */
[----:B------:R-:W2:Y:S04]  /*01f0*/  @!P4 LDG.E.EL.64 R10, desc[UR4][R20.64] ;  /* 0x00000004140ac981 */ /* 0x000ea8000c2e1b00 */
[----:B------:R-:W2:Y:S01]  /*0200*/  @!P4 LDG.E.EL.64 R12, desc[UR4][R18.64] ;  /* 0x00000004120cc981 */ /* 0x000ea2000c2e1b00 */
[----:B0-----:R-:W-:Y:S01]  /*0210*/  MOV R17, 0x3e800000 ;  /* 0x3e80000000117802 */ /* 0x001fe20000000f00 */
[----:B---3--:R-:W-:Y:S01]  /*0220*/  FADD R4, R4, 9.9999997473787516356e-06 ;  /* 0x3727c5ac04047421 */ /* 0x008fe20000000000 */
[----:B------:R-:W-:-:S03]  /*0230*/  FADD R0, R5, 9.9999997473787516356e-06 ;  /* 0x3727c5ac05007421 */ /* 0x000fc60000000000 */
[----:B------:R0:W1:Y:S08]  /*0240*/  MUFU.SQRT R2, R4 ;  /* 0x0000000400027308 */ /* 0x0000700000002000 */
[----:B------:R-:W3:Y:S01]  /*0250*/  MUFU.SQRT R14, R0 ;  /* 0x00000000000e7308 */ /* 0x000ee20000002000 */
[----:B0-----:R-:W0:Y:S01]  /*0260*/  LDC.64 R4, c[0x0][0x238] ;  /* 0x00008e00ff047b82 */ /* 0x001e220000000a00 */
[----:B-1----:R-:W-:-:S02]  /*0270*/  FSETP.GT.AND P0, PT, R2, 8.50705917302346158658e+37, PT ;  /* 0x7e8000000200780b */ /* 0x002fc40003f04000 */
[----:B------:R-:W-:Y:S02]  /*0280*/  FSETP.GEU.AND P2, PT, R2, 1.175494350822287508e-38, PT ;  /* 0x008000000200780b */ /* 0x000fe40003f4e000 */
[C---:B---3--:R-:W-:Y:S02]  /*0290*/  FSETP.GT.AND P1, PT, R14.reuse, 8.50705917302346158658e+37, PT ;  /* 0x7e8000000e00780b */ /* 0x048fe40003f24000 */
[----:B------:R-:W-:-:S07]  /*02a0*/  FSETP.GEU.AND P3, PT, R14, 1.175494350822287508e-38, PT ;  /* 0x008000000e00780b */ /* 0x000fce0003f6e000 */
[----:B------:R-:W-:-:S04]  /*02b0*/  @P0 FMUL R2, R2, 0.25 ;  /* 0x3e80000002020820 */ /* 0x000fc80000400000 */
[----:B------:R-:W-:Y:S01]  /*02c0*/  @!P2 FMUL R2, R2, 16777216 ;  /* 0x4b8000000202a820 */ /* 0x000fe20000400000 */
[----:B------:R-:W-:-:S04]  /*02d0*/  @P1 FMUL R14, R14, 0.25 ;  /* 0x3e8000000e0e1820 */ /* 0x000fc80000400000 */
[----:B------:R-:W-:Y:S01]  /*02e0*/  @!P3 FMUL R14, R14, 16777216 ;  /* 0x4b8000000e0eb820 */ /* 0x000fe20000400000 */
[----:B------:R-:W1:Y:S01]  /*02f0*/  MUFU.RCP R2, R2 ;  /* 0x0000000200027308 */ /* 0x000e620000001000 */
[----:B------:R-:W-:-:S07]  /*0300*/  FSEL R15, R17, 1, P0 ;  /* 0x3f800000110f7808 */ /* 0x000fce0000000000 */
[----:B------:R-:W3:Y:S01]  /*0310*/  MUFU.RCP R14, R14 ;  /* 0x0000000e000e7308 */ /* 0x000ee20000001000 */
[----:B------:R-:W-:Y:S01]  /*0320*/  FSEL R17, R17, 1, P1 ;  /* 0x3f80000011117808 */ /* 0x000fe20000800000 */
[----:B------:R-:W-:-:S04]  /*0330*/  @!P2 FMUL R15, R15, 16777216 ;  /* 0x4b8000000f0fa820 */ /* 0x000fc80000400000 */
[----:B------:R-:W-:Y:S01]  /*0340*/  @!P3 FMUL R17, R17, 16777216 ;  /* 0x4b8000001111b820 */ /* 0x000fe20000400000 */
[----:B----4-:R-:W-:Y:S01]  /*0350*/  FADD R7, -R9, R7 ;  /* 0x0000000709077221 */ /* 0x010fe20000000100 */
[----:B------:R-:W-:Y:S01]  /*0360*/  FADD R6, -R8, R6 ;  /* 0x0000000608067221 */ /* 0x000fe20000000100 */
[----:B-1----:R-:W-:Y:S01]  /*0370*/  FMUL R15, R2, R15 ;  /* 0x0000000f020f7220 */ /* 0x002fe20000400000 */
[----:B---3--:R-:W-:-:S03]  /*0380*/  FMUL R0, R14, R17 ;  /* 0x000000110e007220 */ /* 0x008fc60000400000 */
[----:B------:R-:W-:Y:S01]  /*0390*/  FMUL R15, R6, R15 ;  /* 0x0000000f060f7220 */ /* 0x000fe20000400000 */
[----:B------:R-:W-:Y:S01]  /*03a0*/  FMUL R0, R7, R0 ;  /* 0x0000000007007220 */ /* 0x000fe20000400000 */
[----:B0-----:R-:W-:-:S04]  /*03b0*/  IMAD.WIDE R4, R3, 0x4, R4 ;  /* 0x0000000403047825 */ /* 0x001fc800078e0204 */
[----:B--2---:R-:W-:Y:S01]  /*03c0*/  FFMA R10, R15, R12, R10 ;  /* 0x0000000c0f0a7223 */ /* 0x004fe2000000000a */
[----:B------:R-:W-:Y:S01]  /*03d0*/  FFMA R11, R0, R13, R11 ;  /* 0x0000000d000b7223 */ /* 0x000fe2000000000b */
[----:B------:R-:W-:Y:S06]  /*03e0*/  @P4 EXIT ;  /* 0x000000000000494d */ /* 0x000fec0003800000 */
[----:B------:R-:W-:Y:S01]  /*03f0*/  STG.E.64 desc[UR4][R4.64], R10 ;  /* 0x0000000a04007986 */ /* 0x000fe2000c101b04 */
[----:B------:R-:W-:Y:S05]  /*0400*/  EXIT ;  /* 0x000000000000794d */ /* 0x000fea0003800000 */
.L_x_0:
[----:B------:R-:W-:-:S00]  /*0410*/  BRA `(.L_x_0) ;  /* 0xfffffffc00fc7947 */ /* 0x000fc0000383ffff */
[----:B------:R-:W-:-:S00]  /*0420*/  NOP ;  /* 0x0000000000007918 */ /* 0x000fc00000000000 */
        /* <DEDUP_REMOVED lines=13> */
.L_x_1:


//--------------------- .nv.global.init           --------------------------
	.section	.nv.global.init,"aw",@progbits
.nv.global.init:
	.type		_$_str,@object
	.size		_$_str,(_$_str_$_2 - _$_str)
_$_str:
        /*0000*/ 	.byte	0x5f, 0x5f, 0x43, 0x55, 0x44, 0x41, 0x5f, 0x46, 0x54, 0x5a, 0x00
	.type		_$_str_$_2,@object
	.size		_$_str_$_2,(.L_1 - _$_str_$_2)
_$_str_$_2:
        /*000b*/ 	.byte	0x5f, 0x5f, 0x43, 0x55, 0x44, 0x41, 0x5f, 0x50, 0x52, 0x45, 0x43, 0x5f, 0x53, 0x51, 0x52, 0x54
        /*001b*/ 	.byte	0x00
.L_1:


//--------------------- .nv.constant0.triton_poi_fused__native_batch_norm_legit_no_training_44 --------------------------
	.section	.nv.constant0.triton_poi_fused__native_batch_norm_legit_no_training_44,"a",@progbits
	.sectionflags	@""
	.align	4
.nv.constant0.triton_poi_fused__native_batch_norm_legit_no_training_44:
	.zero		580
